//
// Generated by NVIDIA NVVM Compiler
//
// Compiler Build ID: CL-36424714
// Cuda compilation tools, release 13.0, V13.0.88
// Based on NVVM 20.0.0
//

.version 9.0
.target sm_100
.address_size 64

	// .globl	_Z4convPiS_S_ii

.visible .entry _Z4convPiS_S_ii(
	.param .u64 .ptr .align 1 _Z4convPiS_S_ii_param_0,
	.param .u64 .ptr .align 1 _Z4convPiS_S_ii_param_1,
	.param .u64 .ptr .align 1 _Z4convPiS_S_ii_param_2,
	.param .u32 _Z4convPiS_S_ii_param_3,
	.param .u32 _Z4convPiS_S_ii_param_4
)
{
	.reg .pred 	%p<56>;
	.reg .b32 	%r<143>;
	.reg .b64 	%rd<47>;

	ld.param.u64 	%rd7, [_Z4convPiS_S_ii_param_0];
	ld.param.u64 	%rd8, [_Z4convPiS_S_ii_param_1];
	ld.param.u64 	%rd6, [_Z4convPiS_S_ii_param_2];
	ld.param.u32 	%r68, [_Z4convPiS_S_ii_param_3];
	ld.param.u32 	%r69, [_Z4convPiS_S_ii_param_4];
	cvta.to.global.u64 	%rd1, %rd7;
	cvta.to.global.u64 	%rd2, %rd8;
	mov.u32 	%r70, %tid.x;
	mov.u32 	%r71, %ctaid.x;
	mov.u32 	%r72, %ntid.x;
	mad.lo.s32 	%r1, %r71, %r72, %r70;
	setp.ge.s32 	%p1, %r1, %r68;
	@%p1 bra 	$L__BB0_43;
	shr.u32 	%r74, %r69, 31;
	add.s32 	%r75, %r69, %r74;
	shr.s32 	%r76, %r75, 1;
	sub.s32 	%r126, %r1, %r76;
	setp.lt.s32 	%p2, %r69, 1;
	mov.b32 	%r116, 0;
	@%p2 bra 	$L__BB0_42;
	and.b32  	%r3, %r69, 7;
	setp.lt.u32 	%p3, %r69, 8;
	mov.b32 	%r133, 0;
	mov.u32 	%r116, %r133;
	@%p3 bra 	$L__BB0_21;
	and.b32  	%r133, %r69, 2147483640;
	mov.b32 	%r113, 0;
	mov.u32 	%r116, %r113;
$L__BB0_4:
	.pragma "nounroll";
	setp.lt.s32 	%p4, %r126, 0;
	setp.ge.s32 	%p5, %r126, %r68;
	mul.wide.u32 	%rd9, %r113, 4;
	add.s64 	%rd3, %rd2, %rd9;
	or.pred  	%p6, %p4, %p5;
	@%p6 bra 	$L__BB0_6;
	ld.global.u32 	%r80, [%rd3];
	mul.wide.u32 	%rd10, %r126, 4;
	add.s64 	%rd11, %rd1, %rd10;
	ld.global.u32 	%r81, [%rd11];
	mad.lo.s32 	%r116, %r81, %r80, %r116;
$L__BB0_6:
	add.s32 	%r10, %r126, 1;
	setp.lt.s32 	%p7, %r126, -1;
	setp.ge.s32 	%p8, %r10, %r68;
	or.pred  	%p9, %p7, %p8;
	@%p9 bra 	$L__BB0_8;
	ld.global.u32 	%r82, [%rd3+4];
	mul.wide.u32 	%rd12, %r10, 4;
	add.s64 	%rd13, %rd1, %rd12;
	ld.global.u32 	%r83, [%rd13];
	mad.lo.s32 	%r116, %r83, %r82, %r116;
$L__BB0_8:
	add.s32 	%r13, %r126, 2;
	setp.lt.s32 	%p10, %r126, -2;
	setp.ge.s32 	%p11, %r13, %r68;
	or.pred  	%p12, %p10, %p11;
	@%p12 bra 	$L__BB0_10;
	ld.global.u32 	%r84, [%rd3+8];
	mul.wide.u32 	%rd14, %r13, 4;
	add.s64 	%rd15, %rd1, %rd14;
	ld.global.u32 	%r85, [%rd15];
	mad.lo.s32 	%r116, %r85, %r84, %r116;
$L__BB0_10:
	add.s32 	%r16, %r126, 3;
	setp.lt.s32 	%p13, %r126, -3;
	setp.ge.s32 	%p14, %r16, %r68;
	or.pred  	%p15, %p13, %p14;
	@%p15 bra 	$L__BB0_12;
	ld.global.u32 	%r86, [%rd3+12];
	mul.wide.u32 	%rd16, %r16, 4;
	add.s64 	%rd17, %rd1, %rd16;
	ld.global.u32 	%r87, [%rd17];
	mad.lo.s32 	%r116, %r87, %r86, %r116;
$L__BB0_12:
	add.s32 	%r19, %r126, 4;
	setp.lt.s32 	%p16, %r126, -4;
	setp.ge.s32 	%p17, %r19, %r68;
	or.pred  	%p18, %p16, %p17;
	@%p18 bra 	$L__BB0_14;
	ld.global.u32 	%r88, [%rd3+16];
	mul.wide.u32 	%rd18, %r19, 4;
	add.s64 	%rd19, %rd1, %rd18;
	ld.global.u32 	%r89, [%rd19];
	mad.lo.s32 	%r116, %r89, %r88, %r116;
$L__BB0_14:
	add.s32 	%r22, %r126, 5;
	setp.lt.s32 	%p19, %r126, -5;
	setp.ge.s32 	%p20, %r22, %r68;
	or.pred  	%p21, %p19, %p20;
	@%p21 bra 	$L__BB0_16;
	ld.global.u32 	%r90, [%rd3+20];
	mul.wide.u32 	%rd20, %r22, 4;
	add.s64 	%rd21, %rd1, %rd20;
	ld.global.u32 	%r91, [%rd21];
	mad.lo.s32 	%r116, %r91, %r90, %r116;
$L__BB0_16:
	add.s32 	%r25, %r126, 6;
	setp.lt.s32 	%p22, %r126, -6;
	setp.ge.s32 	%p23, %r25, %r68;
	or.pred  	%p24, %p22, %p23;
	@%p24 bra 	$L__BB0_18;
	ld.global.u32 	%r92, [%rd3+24];
	mul.wide.u32 	%rd22, %r25, 4;
	add.s64 	%rd23, %rd1, %rd22;
	ld.global.u32 	%r93, [%rd23];
	mad.lo.s32 	%r116, %r93, %r92, %r116;
$L__BB0_18:
	add.s32 	%r28, %r126, 7;
	setp.lt.s32 	%p25, %r126, -7;
	setp.ge.s32 	%p26, %r28, %r68;
	or.pred  	%p27, %p25, %p26;
	@%p27 bra 	$L__BB0_20;
	ld.global.u32 	%r94, [%rd3+28];
	mul.wide.u32 	%rd24, %r28, 4;
	add.s64 	%rd25, %rd1, %rd24;
	ld.global.u32 	%r95, [%rd25];
	mad.lo.s32 	%r116, %r95, %r94, %r116;
$L__BB0_20:
	add.s32 	%r126, %r126, 8;
	add.s32 	%r113, %r113, 8;
	setp.ne.s32 	%p28, %r113, %r133;
	@%p28 bra 	$L__BB0_4;
$L__BB0_21:
	setp.eq.s32 	%p29, %r3, 0;
	@%p29 bra 	$L__BB0_42;
	and.b32  	%r37, %r69, 3;
	setp.lt.u32 	%p30, %r3, 4;
	@%p30 bra 	$L__BB0_32;
	setp.lt.s32 	%p31, %r126, 0;
	setp.ge.s32 	%p32, %r126, %r68;
	mul.wide.u32 	%rd26, %r133, 4;
	add.s64 	%rd4, %rd2, %rd26;
	or.pred  	%p33, %p31, %p32;
	@%p33 bra 	$L__BB0_25;
	ld.global.u32 	%r97, [%rd4];
	mul.wide.u32 	%rd27, %r126, 4;
	add.s64 	%rd28, %rd1, %rd27;
	ld.global.u32 	%r98, [%rd28];
	mad.lo.s32 	%r116, %r98, %r97, %r116;
$L__BB0_25:
	add.s32 	%r40, %r126, 1;
	setp.lt.s32 	%p34, %r126, -1;
	setp.ge.s32 	%p35, %r40, %r68;
	or.pred  	%p36, %p34, %p35;
	@%p36 bra 	$L__BB0_27;
	ld.global.u32 	%r99, [%rd4+4];
	mul.wide.u32 	%rd29, %r40, 4;
	add.s64 	%rd30, %rd1, %rd29;
	ld.global.u32 	%r100, [%rd30];
	mad.lo.s32 	%r116, %r100, %r99, %r116;
$L__BB0_27:
	add.s32 	%r43, %r126, 2;
	setp.lt.s32 	%p37, %r126, -2;
	setp.ge.s32 	%p38, %r43, %r68;
	or.pred  	%p39, %p37, %p38;
	@%p39 bra 	$L__BB0_29;
	ld.global.u32 	%r101, [%rd4+8];
	mul.wide.u32 	%rd31, %r43, 4;
	add.s64 	%rd32, %rd1, %rd31;
	ld.global.u32 	%r102, [%rd32];
	mad.lo.s32 	%r116, %r102, %r101, %r116;
$L__BB0_29:
	add.s32 	%r46, %r126, 3;
	setp.lt.s32 	%p40, %r126, -3;
	setp.ge.s32 	%p41, %r46, %r68;
	or.pred  	%p42, %p40, %p41;
	@%p42 bra 	$L__BB0_31;
	ld.global.u32 	%r103, [%rd4+12];
	mul.wide.u32 	%rd33, %r46, 4;
	add.s64 	%rd34, %rd1, %rd33;
	ld.global.u32 	%r104, [%rd34];
	mad.lo.s32 	%r116, %r104, %r103, %r116;
$L__BB0_31:
	add.s32 	%r126, %r126, 4;
	add.s32 	%r133, %r133, 4;
$L__BB0_32:
	setp.eq.s32 	%p43, %r37, 0;
	@%p43 bra 	$L__BB0_42;
	setp.eq.s32 	%p44, %r37, 1;
	@%p44 bra 	$L__BB0_39;
	setp.lt.s32 	%p45, %r126, 0;
	setp.ge.s32 	%p46, %r126, %r68;
	mul.wide.u32 	%rd35, %r133, 4;
	add.s64 	%rd5, %rd2, %rd35;
	or.pred  	%p47, %p45, %p46;
	@%p47 bra 	$L__BB0_36;
	ld.global.u32 	%r106, [%rd5];
	mul.wide.u32 	%rd36, %r126, 4;
	add.s64 	%rd37, %rd1, %rd36;
	ld.global.u32 	%r107, [%rd37];
	mad.lo.s32 	%r116, %r107, %r106, %r116;
$L__BB0_36:
	add.s32 	%r57, %r126, 1;
	setp.lt.s32 	%p48, %r126, -1;
	setp.ge.s32 	%p49, %r57, %r68;
	or.pred  	%p50, %p48, %p49;
	@%p50 bra 	$L__BB0_38;
	ld.global.u32 	%r108, [%rd5+4];
	mul.wide.u32 	%rd38, %r57, 4;
	add.s64 	%rd39, %rd1, %rd38;
	ld.global.u32 	%r109, [%rd39];
	mad.lo.s32 	%r116, %r109, %r108, %r116;
$L__BB0_38:
	add.s32 	%r126, %r126, 2;
	add.s32 	%r133, %r133, 2;
$L__BB0_39:
	and.b32  	%r110, %r69, 1;
	setp.eq.b32 	%p51, %r110, 1;
	not.pred 	%p52, %p51;
	@%p52 bra 	$L__BB0_42;
	setp.lt.s32 	%p53, %r126, 0;
	setp.ge.s32 	%p54, %r126, %r68;
	or.pred  	%p55, %p53, %p54;
	@%p55 bra 	$L__BB0_42;
	mul.wide.u32 	%rd40, %r133, 4;
	add.s64 	%rd41, %rd2, %rd40;
	ld.global.u32 	%r111, [%rd41];
	mul.wide.u32 	%rd42, %r126, 4;
	add.s64 	%rd43, %rd1, %rd42;
	ld.global.u32 	%r112, [%rd43];
	mad.lo.s32 	%r116, %r112, %r111, %r116;
$L__BB0_42:
	cvta.to.global.u64 	%rd44, %rd6;
	mul.wide.s32 	%rd45, %r1, 4;
	add.s64 	%rd46, %rd44, %rd45;
	st.global.u32 	[%rd46], %r116;
$L__BB0_43:
	ret;

}


// ===== COMPILED SASS (sm_100) =====

	.target	sm_100

	.elftype	@"ET_EXEC"


//--------------------- .note.nv.tkinfo           --------------------------
	.section	.note.nv.tkinfo,"",@"SHT_NOTE"
	.sectionflags	@"SHF_NOTE_NV_TKINFO"
	.tkinfo
        /*0018*/ 	.word	0x00000002
        /*0030*/ 	.string	""
        /*0030*/ 	.string	"ptxas"
        /*0030*/ 	.string	"Cuda compilation tools, release 13.0, V13.0.88"
        /*0030*/ 	.string	"Build cuda_13.0.r13.0/compiler.36424714_0"
        /*0030*/ 	.string	"-arch sm_100 -m 64 "



//--------------------- .note.nv.cuinfo           --------------------------
	.section	.note.nv.cuinfo,"",@"SHT_NOTE"
	.sectionflags	@"SHF_NOTE_NV_CUINFO"
        /*0018*/ 	.short	0x0002
        /*001a*/ 	.short	0x0064
        /*001c*/ 	.short	0x0082
	.zero		2


//--------------------- .nv.info                  --------------------------
	.section	.nv.info,"",@"SHT_CUDA_INFO"
	.align	4


	//----- nvinfo : EIATTR_REGCOUNT
	.align		4
        /*0000*/ 	.byte	0x04, 0x2f
        /*0002*/ 	.short	(.L_1 - .L_0)
	.align		4
.L_0:
        /*0004*/ 	.word	index@(_Z4convPiS_S_ii)
        /*0008*/ 	.word	0x00000020


	//----- nvinfo : EIATTR_FRAME_SIZE
	.align		4
.L_1:
        /*000c*/ 	.byte	0x04, 0x11
        /*000e*/ 	.short	(.L_3 - .L_2)
	.align		4
.L_2:
        /*0010*/ 	.word	index@(_Z4convPiS_S_ii)
        /*0014*/ 	.word	0x00000000


	//----- nvinfo : EIATTR_MIN_STACK_SIZE
	.align		4
.L_3:
        /*0018*/ 	.byte	0x04, 0x12
        /*001a*/ 	.short	(.L_5 - .L_4)
	.align		4
.L_4:
        /*001c*/ 	.word	index@(_Z4convPiS_S_ii)
        /*0020*/ 	.word	0x00000000
.L_5:


//--------------------- .nv.compat                --------------------------
	.section	.nv.compat,"",@"SHT_CUDA_COMPAT_INFO"
	.align	4
        /*0000*/ 	.byte	0x02, 0x09, 0x00, 0x00, 0x02, 0x02, 0x01, 0x00, 0x02, 0x05, 0x05, 0x00, 0x03, 0x07, 0x01, 0x01
        /*0010*/ 	.byte	0x02, 0x03, 0x00, 0x00, 0x02, 0x06, 0x01, 0x00, 0x04, 0x0b, 0x08, 0x00, 0x09, 0x00, 0x00, 0x00
        /*0020*/ 	.byte	0x00, 0x00, 0x00, 0x00


//--------------------- .nv.info._Z4convPiS_S_ii  --------------------------
	.section	.nv.info._Z4convPiS_S_ii,"",@"SHT_CUDA_INFO"
	.sectionflags	@""
	.align	4


	//----- nvinfo : EIATTR_CUDA_API_VERSION
	.align		4
        /*0000*/ 	.byte	0x04, 0x37
        /*0002*/ 	.short	(.L_7 - .L_6)
.L_6:
        /*0004*/ 	.word	0x00000082


	//----- nvinfo : EIATTR_KPARAM_INFO
	.align		4
.L_7:
        /*0008*/ 	.byte	0x04, 0x17
        /*000a*/ 	.short	(.L_9 - .L_8)
.L_8:
        /*000c*/ 	.word	0x00000000
        /*0010*/ 	.short	0x0004
        /*0012*/ 	.short	0x001c
        /*0014*/ 	.byte	0x00, 0xf0, 0x11, 0x00


	//----- nvinfo : EIATTR_KPARAM_INFO
	.align		4
.L_9:
        /*0018*/ 	.byte	0x04, 0x17
        /*001a*/ 	.short	(.L_11 - .L_10)
.L_10:
        /*001c*/ 	.word	0x00000000
        /*0020*/ 	.short	0x0003
        /*0022*/ 	.short	0x0018
        /*0024*/ 	.byte	0x00, 0xf0, 0x11, 0x00


	//----- nvinfo : EIATTR_KPARAM_INFO
	.align		4
.L_11:
        /*0028*/ 	.byte	0x04, 0x17
        /*002a*/ 	.short	(.L_13 - .L_12)
.L_12:
        /*002c*/ 	.word	0x00000000
        /*0030*/ 	.short	0x0002
        /*0032*/ 	.short	0x0010
        /*0034*/ 	.byte	0x00, 0xf5, 0x21, 0x00


	//----- nvinfo : EIATTR_KPARAM_INFO
	.align		4
.L_13:
        /*0038*/ 	.byte	0x04, 0x17
        /*003a*/ 	.short	(.L_15 - .L_14)
.L_14:
        /*003c*/ 	.word	0x00000000
        /*0040*/ 	.short	0x0001
        /*0042*/ 	.short	0x0008
        /*0044*/ 	.byte	0x00, 0xf5, 0x21, 0x00


	//----- nvinfo : EIATTR_KPARAM_INFO
	.align		4
.L_15:
        /*0048*/ 	.byte	0x04, 0x17
        /*004a*/ 	.short	(.L_17 - .L_16)
.L_16:
        /*004c*/ 	.word	0x00000000
        /*0050*/ 	.short	0x0000
        /*0052*/ 	.short	0x0000
        /*0054*/ 	.byte	0x00, 0xf5, 0x21, 0x00


	//----- nvinfo : EIATTR_SPARSE_MMA_MASK
	.align		4
.L_17:
        /*0058*/ 	.byte	0x03, 0x50
        /*005a*/ 	.short	0x0000


	//----- nvinfo : EIATTR_MAXREG_COUNT
	.align		4
        /*005c*/ 	.byte	0x03, 0x1b
        /*005e*/ 	.short	0x00ff


	//----- nvinfo : EIATTR_MERCURY_ISA_VERSION
	.align		4
        /*0060*/ 	.byte	0x03, 0x5f
        /*0062*/ 	.short	0x0101


	//----- nvinfo : EIATTR_VRC_CTA_INIT_COUNT
	.align		4
        /*0064*/ 	.byte	0x02, 0x4a
	.zero		1
	.zero		1


	//----- nvinfo : EIATTR_EXIT_INSTR_OFFSETS
	.align		4
        /*0068*/ 	.byte	0x04, 0x1c
        /*006a*/ 	.short	(.L_19 - .L_18)


	//   ....[0]....
.L_18:
        /*006c*/ 	.word	0x00000070


	//   ....[1]....
        /*0070*/ 	.word	0x00000b00


	//----- nvinfo : EIATTR_CRS_STACK_SIZE
	.align		4
.L_19:
        /*0074*/ 	.byte	0x04, 0x1e
        /*0076*/ 	.short	(.L_21 - .L_20)
.L_20:
        /*0078*/ 	.word	0x00000000


	//----- nvinfo : EIATTR_CBANK_PARAM_SIZE
	.align		4
.L_21:
        /*007c*/ 	.byte	0x03, 0x19
        /*007e*/ 	.short	0x0020


	//----- nvinfo : EIATTR_PARAM_CBANK
	.align		4
        /*0080*/ 	.byte	0x04, 0x0a
        /*0082*/ 	.short	(.L_23 - .L_22)
	.align		4
.L_22:
        /*0084*/ 	.word	index@(.nv.constant0._Z4convPiS_S_ii)
        /*0088*/ 	.short	0x0380
        /*008a*/ 	.short	0x0020


	//----- nvinfo : EIATTR_SW_WAR
	.align		4
.L_23:
        /*008c*/ 	.byte	0x04, 0x36
        /*008e*/ 	.short	(.L_25 - .L_24)
.L_24:
        /*0090*/ 	.word	0x00000008
.L_25:


//--------------------- .nv.callgraph             --------------------------
	.section	.nv.callgraph,"",@"SHT_CUDA_CALLGRAPH"
	.align	4
	.sectionentsize	8
	.align		4
        /*0000*/ 	.word	0x00000000
	.align		4
        /*0004*/ 	.word	0xffffffff
	.align		4
        /*0008*/ 	.word	0x00000000
	.align		4
        /*000c*/ 	.word	0xfffffffe
	.align		4
        /*0010*/ 	.word	0x00000000
	.align		4
        /*0014*/ 	.word	0xfffffffd
	.align		4
        /*0018*/ 	.word	0x00000000
	.align		4
        /*001c*/ 	.word	0xfffffffc


//--------------------- .text._Z4convPiS_S_ii     --------------------------
	.section	.text._Z4convPiS_S_ii,"ax",@progbits
	.align	128
        .global         _Z4convPiS_S_ii
        .type           _Z4convPiS_S_ii,@function
        .size           _Z4convPiS_S_ii,(.L_x_7 - _Z4convPiS_S_ii)
        .other          _Z4convPiS_S_ii,@"STO_CUDA_ENTRY STV_DEFAULT"
_Z4convPiS_S_ii:
.text._Z4convPiS_S_ii:
[----:B------:R-:W-:Y:S01]  /*0000*/  LDC R1, c[0x0][0x37c] ;  /* 0x0000df00ff017b82 */ /* 0x000fe20000000800 */
[----:B------:R-:W0:Y:S07]  /*0010*/  S2R R2, SR_TID.X ;  /* 0x0000000000027919 */ /* 0x000e2e0000002100 */
[----:B------:R-:W0:Y:S01]  /*0020*/  S2UR UR4, SR_CTAID.X ;  /* 0x00000000000479c3 */ /* 0x000e220000002500 */
[----:B------:R-:W1:Y:S07]  /*0030*/  LDCU UR5, c[0x0][0x398] ;  /* 0x00007300ff0577ac */ /* 0x000e6e0008000800 */
[----:B------:R-:W0:Y:S02]  /*0040*/  LDC R3, c[0x0][0x360] ;  /* 0x0000d800ff037b82 */ /* 0x000e240000000800 */
[----:B0-----:R-:W-:-:S05]  /*0050*/  IMAD R2, R3, UR4, R2 ;  /* 0x0000000403027c24 */ /* 0x001fca000f8e0202 */
[----:B-1----:R-:W-:-:S13]  /*0060*/  ISETP.GE.AND P0, PT, R2, UR5, PT ;  /* 0x0000000502007c0c */ /* 0x002fda000bf06270 */
[----:B------:R-:W-:Y:S05]  /*0070*/  @P0 EXIT ;  /* 0x000000000000094d */ /* 0x000fea0003800000 */
[----:B------:R-:W0:Y:S01]  /*0080*/  LDCU UR6, c[0x0][0x39c] ;  /* 0x00007380ff0677ac */ /* 0x000e220008000800 */
[----:B------:R-:W-:Y:S01]  /*0090*/  IMAD.MOV.U32 R0, RZ, RZ, RZ ;  /* 0x000000ffff007224 */ /* 0x000fe200078e00ff */
[----:B------:R-:W1:Y:S01]  /*00a0*/  LDCU.64 UR8, c[0x0][0x358] ;  /* 0x00006b00ff0877ac */ /* 0x000e620008000a00 */
[----:B0-----:R-:W-:-:S09]  /*00b0*/  UISETP.GE.AND UP0, UPT, UR6, 0x1, UPT ;  /* 0x000000010600788c */ /* 0x001fd2000bf06270 */
[----:B-1----:R-:W-:Y:S05]  /*00c0*/  BRA.U !UP0, `(.L_x_0) ;  /* 0x0000000908807547 */ /* 0x002fea000b800000 */
[----:B------:R-:W-:Y:S01]  /*00d0*/  UISETP.GE.U32.AND UP0, UPT, UR6, 0x8, UPT ;  /* 0x000000080600788c */ /* 0x000fe2000bf06070 */
[----:B------:R-:W-:Y:S01]  /*00e0*/  HFMA2 R0, -RZ, RZ, 0, 0 ;  /* 0x00000000ff007431 */ /* 0x000fe200000001ff */
[----:B------:R-:W-:Y:S01]  /*00f0*/  ULEA.HI UR4, UR6, UR6, URZ, 0x1 ;  /* 0x0000000606047291 */ /* 0x000fe2000f8f08ff */
[----:B------:R-:W-:Y:S01]  /*0100*/  IMAD.MOV.U32 R3, RZ, RZ, RZ ;  /* 0x000000ffff037224 */ /* 0x000fe200078e00ff */
[----:B------:R-:W-:Y:S02]  /*0110*/  ULOP3.LUT UR7, UR6, 0x7, URZ, 0xc0, !UPT ;  /* 0x0000000706077892 */ /* 0x000fe4000f8ec0ff */
[----:B------:R-:W-:Y:S02]  /*0120*/  USHF.R.S32.HI UR4, URZ, 0x1, UR4 ;  /* 0x00000001ff047899 */ /* 0x000fe40008011404 */
[----:B------:R-:W-:-:S04]  /*0130*/  UISETP.NE.AND UP1, UPT, UR7, URZ, UPT ;  /* 0x000000ff0700728c */ /* 0x000fc8000bf25270 */
[----:B------:R-:W-:Y:S01]  /*0140*/  VIADD R4, R2, -UR4 ;  /* 0x8000000402047c36 */ /* 0x000fe20008000000 */
[----:B------:R-:W-:Y:S06]  /*0150*/  BRA.U !UP0, `(.L_x_1) ;  /* 0x0000000508287547 */ /* 0x000fec000b800000 */
[----:B------:R-:W0:Y:S01]  /*0160*/  LDC.64 R8, c[0x0][0x388] ;  /* 0x0000e200ff087b82 */ /* 0x000e220000000a00 */
[----:B------:R-:W-:Y:S01]  /*0170*/  ULOP3.LUT UR4, UR6, 0x7ffffff8, URZ, 0xc0, !UPT ;  /* 0x7ffffff806047892 */ /* 0x000fe2000f8ec0ff */
[----:B------:R-:W-:Y:S01]  /*0180*/  MOV R6, RZ ;  /* 0x000000ff00067202 */ /* 0x000fe20000000f00 */
[----:B------:R-:W-:Y:S01]  /*0190*/  IMAD.MOV.U32 R0, RZ, RZ, RZ ;  /* 0x000000ffff007224 */ /* 0x000fe200078e00ff */
[----:B------:R-:W1:Y:S03]  /*01a0*/  LDCU UR5, c[0x0][0x398] ;  /* 0x00007300ff0577ac */ /* 0x000e660008000800 */
[----:B------:R-:W-:-:S07]  /*01b0*/  MOV R3, UR4 ;  /* 0x0000000400037c02 */ /* 0x000fce0008000f00 */
.L_x_2:
[----:B-1----:R-:W-:Y:S01]  /*01c0*/  ISETP.GE.AND P6, PT, R4, UR5, PT ;  /* 0x0000000504007c0c */ /* 0x002fe2000bfc6270 */
[----:B0-----:R-:W-:-:S03]  /*01d0*/  IMAD.WIDE.U32 R12, R6, 0x4, R8 ;  /* 0x00000004060c7825 */ /* 0x001fc600078e0008 */
[----:B------:R-:W-:-:S13]  /*01e0*/  ISETP.LT.OR P6, PT, R4, RZ, P6 ;  /* 0x000000ff0400720c */ /* 0x000fda00037c1670 */
[----:B------:R-:W0:Y:S01]  /*01f0*/  @!P6 LDC.64 R10, c[0x0][0x380] ;  /* 0x0000e000ff0aeb82 */ /* 0x000e220000000a00 */
[----:B------:R-:W2:Y:S01]  /*0200*/  @!P6 LDG.E R17, desc[UR8][R12.64] ;  /* 0x000000080c11e981 */ /* 0x000ea2000c1e1900 */
[----:B0-----:R-:W-:-:S06]  /*0210*/  @!P6 IMAD.WIDE.U32 R10, R4, 0x4, R10 ;  /* 0x00000004040ae825 */ /* 0x001fcc00078e000a */
[----:B------:R-:W2:Y:S01]  /*0220*/  @!P6 LDG.E R10, desc[UR8][R10.64] ;  /* 0x000000080a0ae981 */ /* 0x000ea2000c1e1900 */
[C---:B------:R-:W-:Y:S01]  /*0230*/  VIADD R14, R4.reuse, 0x1 ;  /* 0x00000001040e7836 */ /* 0x040fe20000000000 */
[C---:B------:R-:W-:Y:S01]  /*0240*/  IADD3 R15, PT, PT, R4.reuse, 0x2, RZ ;  /* 0x00000002040f7810 */ /* 0x040fe20007ffe0ff */
[----:B------:R-:W-:-:S03]  /*0250*/  VIADD R23, R4, 0x3 ;  /* 0x0000000304177836 */ /* 0x000fc60000000000 */
[----:B------:R-:W-:Y:S02]  /*0260*/  ISETP.GE.AND P5, PT, R14, UR5, PT ;  /* 0x000000050e007c0c */ /* 0x000fe4000bfa6270 */
[----:B------:R-:W-:Y:S02]  /*0270*/  ISETP.GE.AND P4, PT, R15, UR5, PT ;  /* 0x000000050f007c0c */ /* 0x000fe4000bf86270 */
[C---:B------:R-:W-:Y:S02]  /*0280*/  ISETP.LT.OR P5, PT, R4.reuse, -0x1, P5 ;  /* 0xffffffff0400780c */ /* 0x040fe40002fa1670 */
[C---:B------:R-:W-:Y:S01]  /*0290*/  IADD3 R7, PT, PT, R4.reuse, 0x4, RZ ;  /* 0x0000000404077810 */ /* 0x040fe20007ffe0ff */
[C---:B------:R-:W-:Y:S01]  /*02a0*/  VIADD R5, R4.reuse, 0x5 ;  /* 0x0000000504057836 */ /* 0x040fe20000000000 */
[----:B------:R-:W-:Y:S02]  /*02b0*/  ISETP.LT.OR P4, PT, R4, -0x2, P4 ;  /* 0xfffffffe0400780c */ /* 0x000fe40002781670 */
[----:B------:R-:W-:-:S02]  /*02c0*/  ISETP.GE.AND P3, PT, R23, UR5, PT ;  /* 0x0000000517007c0c */ /* 0x000fc4000bf66270 */
[----:B------:R-:W-:Y:S02]  /*02d0*/  ISETP.GE.AND P2, PT, R7, UR5, PT ;  /* 0x0000000507007c0c */ /* 0x000fe4000bf46270 */
[C---:B------:R-:W-:Y:S02]  /*02e0*/  ISETP.LT.OR P3, PT, R4.reuse, -0x3, P3 ;  /* 0xfffffffd0400780c */ /* 0x040fe40001f61670 */
[----:B------:R-:W-:Y:S01]  /*02f0*/  ISETP.GE.AND P1, PT, R5, UR5, PT ;  /* 0x0000000505007c0c */ /* 0x000fe2000bf26270 */
[----:B------:R-:W0:Y:S01]  /*0300*/  @!P5 LDC.64 R28, c[0x0][0x380] ;  /* 0x0000e000ff1cdb82 */ /* 0x000e220000000a00 */
[C---:B------:R-:W-:Y:S02]  /*0310*/  ISETP.LT.OR P2, PT, R4.reuse, -0x4, P2 ;  /* 0xfffffffc0400780c */ /* 0x040fe40001741670 */
[C---:B------:R-:W-:Y:S01]  /*0320*/  IADD3 R25, PT, PT, R4.reuse, 0x6, RZ ;  /* 0x0000000604197810 */ /* 0x040fe20007ffe0ff */
[C---:B------:R-:W-:Y:S01]  /*0330*/  VIADD R27, R4.reuse, 0x7 ;  /* 0x00000007041b7836 */ /* 0x040fe20000000000 */
[----:B------:R-:W-:Y:S01]  /*0340*/  ISETP.LT.OR P1, PT, R4, -0x5, P1 ;  /* 0xfffffffb0400780c */ /* 0x000fe20000f21670 */
[----:B------:R-:W3:Y:S02]  /*0350*/  @!P5 LDG.E R24, desc[UR8][R12.64+0x4] ;  /* 0x000004080c18d981 */ /* 0x000ee4000c1e1900 */
[----:B------:R-:W1:Y:S01]  /*0360*/  @!P4 LDC.64 R20, c[0x0][0x380] ;  /* 0x0000e000ff14cb82 */ /* 0x000e620000000a00 */
[----:B------:R-:W-:-:S07]  /*0370*/  ISETP.GE.AND P0, PT, R25, UR5, PT ;  /* 0x0000000519007c0c */ /* 0x000fce000bf06270 */
[----:B------:R-:W4:Y:S01]  /*0380*/  @!P3 LDC.64 R18, c[0x0][0x380] ;  /* 0x0000e000ff12bb82 */ /* 0x000f220000000a00 */
[----:B------:R-:W-:Y:S01]  /*0390*/  ISETP.LT.OR P0, PT, R4, -0x6, P0 ;  /* 0xfffffffa0400780c */ /* 0x000fe20000701670 */
[----:B------:R-:W5:Y:S01]  /*03a0*/  @!P2 LDG.E R26, desc[UR8][R12.64+0x10] ;  /* 0x000010080c1aa981 */ /* 0x000f62000c1e1900 */
[----:B0-----:R-:W-:-:S06]  /*03b0*/  @!P5 IMAD.WIDE.U32 R28, R14, 0x4, R28 ;  /* 0x000000040e1cd825 */ /* 0x001fcc00078e001c */
[----:B------:R-:W3:Y:S01]  /*03c0*/  @!P5 LDG.E R29, desc[UR8][R28.64] ;  /* 0x000000081c1dd981 */ /* 0x000ee2000c1e1900 */
[----:B-1----:R-:W-:-:S04]  /*03d0*/  @!P4 IMAD.WIDE.U32 R20, R15, 0x4, R20 ;  /* 0x000000040f14c825 */ /* 0x002fc800078e0014 */
[----:B------:R-:W0:Y:S02]  /*03e0*/  @!P0 LDC.64 R14, c[0x0][0x380] ;  /* 0x0000e000ff0e8b82 */ /* 0x000e240000000a00 */
[----:B------:R-:W5:Y:S01]  /*03f0*/  @!P4 LDG.E R21, desc[UR8][R20.64] ;  /* 0x000000081415c981 */ /* 0x000f62000c1e1900 */
[----:B----4-:R-:W-:-:S06]  /*0400*/  @!P3 IMAD.WIDE.U32 R18, R23, 0x4, R18 ;  /* 0x000000041712b825 */ /* 0x010fcc00078e0012 */
[----:B------:R-:W4:Y:S04]  /*0410*/  @!P3 LDG.E R19, desc[UR8][R18.64] ;  /* 0x000000081213b981 */ /* 0x000f28000c1e1900 */
[----:B------:R-:W4:Y:S01]  /*0420*/  @!P1 LDG.E R20, desc[UR8][R12.64+0x14] ;  /* 0x000014080c149981 */ /* 0x000f22000c1e1900 */
[----:B0-----:R-:W-:-:S03]  /*0430*/  @!P0 IMAD.WIDE.U32 R14, R25, 0x4, R14 ;  /* 0x00000004190e8825 */ /* 0x001fc600078e000e */
[----:B------:R-:W4:Y:S04]  /*0440*/  @!P0 LDG.E R25, desc[UR8][R12.64+0x18] ;  /* 0x000018080c198981 */ /* 0x000f28000c1e1900 */
[----:B------:R-:W4:Y:S01]  /*0450*/  @!P0 LDG.E R14, desc[UR8][R14.64] ;  /* 0x000000080e0e8981 */ /* 0x000f22000c1e1900 */
[----:B--2---:R-:W-:Y:S02]  /*0460*/  @!P6 IMAD R0, R17, R10, R0 ;  /* 0x0000000a1100e224 */ /* 0x004fe400078e0200 */
[----:B------:R-:W0:Y:S01]  /*0470*/  @!P2 LDC.64 R10, c[0x0][0x380] ;  /* 0x0000e000ff0aab82 */ /* 0x000e220000000a00 */
[----:B------:R-:W-:-:S07]  /*0480*/  ISETP.GE.AND P6, PT, R27, UR5, PT ;  /* 0x000000051b007c0c */ /* 0x000fce000bfc6270 */
[----:B------:R-:W1:Y:S01]  /*0490*/  @!P1 LDC.64 R16, c[0x0][0x380] ;  /* 0x0000e000ff109b82 */ /* 0x000e620000000a00 */
[----:B------:R-:W-:-:S13]  /*04a0*/  ISETP.LT.OR P6, PT, R4, -0x7, P6 ;  /* 0xfffffff90400780c */ /* 0x000fda00037c1670 */
[----:B------:R-:W2:Y:S01]  /*04b0*/  @!P6 LDC.64 R22, c[0x0][0x380] ;  /* 0x0000e000ff16eb82 */ /* 0x000ea20000000a00 */
[----:B0-----:R-:W-:Y:S02]  /*04c0*/  @!P2 IMAD.WIDE.U32 R10, R7, 0x4, R10 ;  /* 0x00000004070aa825 */ /* 0x001fe400078e000a */
[----:B------:R-:W5:Y:S04]  /*04d0*/  @!P4 LDG.E R7, desc[UR8][R12.64+0x8] ;  /* 0x000008080c07c981 */ /* 0x000f68000c1e1900 */
[----:B------:R-:W4:Y:S01]  /*04e0*/  @!P2 LDG.E R11, desc[UR8][R10.64] ;  /* 0x000000080a0ba981 */ /* 0x000f22000c1e1900 */
[----:B-1----:R-:W-:-:S03]  /*04f0*/  @!P1 IMAD.WIDE.U32 R16, R5, 0x4, R16 ;  /* 0x0000000405109825 */ /* 0x002fc600078e0010 */
[----:B------:R-:W4:Y:S04]  /*0500*/  @!P3 LDG.E R5, desc[UR8][R12.64+0xc] ;  /* 0x00000c080c05b981 */ /* 0x000f28000c1e1900 */
[----:B------:R-:W4:Y:S01]  /*0510*/  @!P1 LDG.E R17, desc[UR8][R16.64] ;  /* 0x0000000810119981 */ /* 0x000f22000c1e1900 */
[----:B--2---:R-:W-:-:S03]  /*0520*/  @!P6 IMAD.WIDE.U32 R22, R27, 0x4, R22 ;  /* 0x000000041b16e825 */ /* 0x004fc600078e0016 */
[----:B------:R-:W2:Y:S04]  /*0530*/  @!P6 LDG.E R27, desc[UR8][R12.64+0x1c] ;  /* 0x00001c080c1be981 */ /* 0x000ea8000c1e1900 */
[----:B------:R-:W2:Y:S01]  /*0540*/  @!P6 LDG.E R22, desc[UR8][R22.64] ;  /* 0x000000081616e981 */ /* 0x000ea2000c1e1900 */
[----:B---3--:R-:W-:Y:S01]  /*0550*/  @!P5 IMAD R0, R24, R29, R0 ;  /* 0x0000001d1800d224 */ /* 0x008fe200078e0200 */
[----:B------:R-:W-:Y:S01]  /*0560*/  IADD3 R6, PT, PT, R6, 0x8, RZ ;  /* 0x0000000806067810 */ /* 0x000fe20007ffe0ff */
[----:B------:R-:W-:Y:S02]  /*0570*/  VIADD R4, R4, 0x8 ;  /* 0x0000000804047836 */ /* 0x000fe40000000000 */
[----:B-----5:R-:W-:-:S04]  /*0580*/  @!P4 IMAD R0, R7, R21, R0 ;  /* 0x000000150700c224 */ /* 0x020fc800078e0200 */
[----:B----4-:R-:W-:-:S04]  /*0590*/  @!P3 IMAD R0, R5, R19, R0 ;  /* 0x000000130500b224 */ /* 0x010fc800078e0200 */
[----:B------:R-:W-:-:S04]  /*05a0*/  @!P2 IMAD R0, R26, R11, R0 ;  /* 0x0000000b1a00a224 */ /* 0x000fc800078e0200 */
[----:B------:R-:W-:Y:S01]  /*05b0*/  @!P1 IMAD R0, R20, R17, R0 ;  /* 0x0000001114009224 */ /* 0x000fe200078e0200 */
[----:B------:R-:W-:-:S03]  /*05c0*/  ISETP.NE.AND P1, PT, R6, R3, PT ;  /* 0x000000030600720c */ /* 0x000fc60003f25270 */
[----:B------:R-:W-:-:S04]  /*05d0*/  @!P0 IMAD R0, R25, R14, R0 ;  /* 0x0000000e19008224 */ /* 0x000fc800078e0200 */
[----:B--2---:R-:W-:-:S06]  /*05e0*/  @!P6 IMAD R0, R27, R22, R0 ;  /* 0x000000161b00e224 */ /* 0x004fcc00078e0200 */
[----:B------:R-:W-:Y:S05]  /*05f0*/  @P1 BRA `(.L_x_2) ;  /* 0xfffffff800f01947 */ /* 0x000fea000383ffff */
.L_x_1:
[----:B------:R-:W-:Y:S05]  /*0600*/  BRA.U !UP1, `(.L_x_0) ;  /* 0x0000000509307547 */ /* 0x000fea000b800000 */
[----:B------:R-:W0:Y:S01]  /*0610*/  LDC R5, c[0x0][0x39c] ;  /* 0x0000e700ff057b82 */ /* 0x000e220000000800 */
[----:B------:R-:W-:Y:S01]  /*0620*/  UISETP.GE.U32.AND UP0, UPT, UR7, 0x4, UPT ;  /* 0x000000040700788c */ /* 0x000fe2000bf06070 */
[----:B0-----:R-:W-:-:S04]  /*0630*/  LOP3.LUT R14, R5, 0x3, RZ, 0xc0, !PT ;  /* 0x00000003050e7812 */ /* 0x001fc800078ec0ff */
[----:B------:R-:W-:-:S04]  /*0640*/  ISETP.NE.AND P3, PT, R14, RZ, PT ;  /* 0x000000ff0e00720c */ /* 0x000fc80003f65270 */
[----:B------:R-:W-:Y:S09]  /*0650*/  BRA.U !UP0, `(.L_x_3) ;  /* 0x00000001088c7547 */ /* 0x000ff2000b800000 */
[C---:B------:R-:W-:Y:S01]  /*0660*/  ISETP.GE.AND P0, PT, R4.reuse, UR5, PT ;  /* 0x0000000504007c0c */ /* 0x040fe2000bf06270 */
[C---:B------:R-:W-:Y:S01]  /*0670*/  VIADD R21, R4.reuse, 0x2 ;  /* 0x0000000204157836 */ /* 0x040fe20000000000 */
[C---:B------:R-:W-:Y:S01]  /*0680*/  IADD3 R19, PT, PT, R4.reuse, 0x1, RZ ;  /* 0x0000000104137810 */ /* 0x040fe20007ffe0ff */
[----:B------:R-:W0:Y:S01]  /*0690*/  LDC.64 R8, c[0x0][0x388] ;  /* 0x0000e200ff087b82 */ /* 0x000e220000000a00 */
[C---:B------:R-:W-:Y:S02]  /*06a0*/  ISETP.LT.OR P0, PT, R4.reuse, RZ, P0 ;  /* 0x000000ff0400720c */ /* 0x040fe40000701670 */
[----:B------:R-:W-:Y:S02]  /*06b0*/  ISETP.GE.AND P1, PT, R19, UR5, PT ;  /* 0x0000000513007c0c */ /* 0x000fe4000bf26270 */
[----:B------:R-:W-:Y:S02]  /*06c0*/  IADD3 R15, PT, PT, R4, 0x3, RZ ;  /* 0x00000003040f7810 */ /* 0x000fe40007ffe0ff */
[----:B------:R-:W-:-:S02]  /*06d0*/  ISETP.GE.AND P2, PT, R21, UR5, PT ;  /* 0x0000000515007c0c */ /* 0x000fc4000bf46270 */
[C---:B------:R-:W-:Y:S02]  /*06e0*/  ISETP.LT.OR P1, PT, R4.reuse, -0x1, P1 ;  /* 0xffffffff0400780c */ /* 0x040fe40000f21670 */
[C---:B------:R-:W-:Y:S02]  /*06f0*/  ISETP.LT.OR P2, PT, R4.reuse, -0x2, P2 ;  /* 0xfffffffe0400780c */ /* 0x040fe40001741670 */
[----:B------:R-:W-:Y:S01]  /*0700*/  ISETP.GE.AND P4, PT, R15, UR5, PT ;  /* 0x000000050f007c0c */ /* 0x000fe2000bf86270 */
[----:B------:R-:W1:Y:S03]  /*0710*/  @!P0 LDC.64 R16, c[0x0][0x380] ;  /* 0x0000e000ff108b82 */ /* 0x000e660000000a00 */
[----:B------:R-:W-:-:S05]  /*0720*/  ISETP.LT.OR P4, PT, R4, -0x3, P4 ;  /* 0xfffffffd0400780c */ /* 0x000fca0002781670 */
[----:B------:R-:W2:Y:S01]  /*0730*/  @!P1 LDC.64 R12, c[0x0][0x380] ;  /* 0x0000e000ff0c9b82 */ /* 0x000ea20000000a00 */
[----:B0-----:R-:W-:-:S07]  /*0740*/  IMAD.WIDE.U32 R8, R3, 0x4, R8 ;  /* 0x0000000403087825 */ /* 0x001fce00078e0008 */
[----:B------:R-:W0:Y:S01]  /*0750*/  @!P2 LDC.64 R10, c[0x0][0x380] ;  /* 0x0000e000ff0aab82 */ /* 0x000e220000000a00 */
[----:B------:R-:W3:Y:S07]  /*0760*/  @!P4 LDG.E R23, desc[UR8][R8.64+0xc] ;  /* 0x00000c080817c981 */ /* 0x000eee000c1e1900 */
[----:B------:R-:W4:Y:S01]  /*0770*/  @!P4 LDC.64 R6, c[0x0][0x380] ;  /* 0x0000e000ff06cb82 */ /* 0x000f220000000a00 */
[----:B-1----:R-:W-:-:S06]  /*0780*/  @!P0 IMAD.WIDE.U32 R16, R4, 0x4, R16 ;  /* 0x0000000404108825 */ /* 0x002fcc00078e0010 */
[----:B------:R-:W5:Y:S01]  /*0790*/  @!P0 LDG.E R16, desc[UR8][R16.64] ;  /* 0x0000000810108981 */ /* 0x000f62000c1e1900 */
[----:B--2---:R-:W-:-:S03]  /*07a0*/  @!P1 IMAD.WIDE.U32 R12, R19, 0x4, R12 ;  /* 0x00000004130c9825 */ /* 0x004fc600078e000c */
[----:B------:R-:W5:Y:S04]  /*07b0*/  @!P0 LDG.E R19, desc[UR8][R8.64] ;  /* 0x0000000808138981 */ /* 0x000f68000c1e1900 */
[----:B------:R-:W2:Y:S01]  /*07c0*/  @!P1 LDG.E R12, desc[UR8][R12.64] ;  /* 0x000000080c0c9981 */ /* 0x000ea2000c1e1900 */
[----:B0-----:R-:W-:-:S03]  /*07d0*/  @!P2 IMAD.WIDE.U32 R10, R21, 0x4, R10 ;  /* 0x00000004150aa825 */ /* 0x001fc600078e000a */
[----:B------:R-:W2:Y:S04]  /*07e0*/  @!P1 LDG.E R21, desc[UR8][R8.64+0x4] ;  /* 0x0000040808159981 */ /* 0x000ea8000c1e1900 */
[----:B------:R-:W3:Y:S01]  /*07f0*/  @!P2 LDG.E R10, desc[UR8][R10.64] ;  /* 0x000000080a0aa981 */ /* 0x000ee2000c1e1900 */
[----:B----4-:R-:W-:-:S03]  /*0800*/  @!P4 IMAD.WIDE.U32 R6, R15, 0x4, R6 ;  /* 0x000000040f06c825 */ /* 0x010fc600078e0006 */
[----:B------:R-:W3:Y:S04]  /*0810*/  @!P2 LDG.E R15, desc[UR8][R8.64+0x8] ;  /* 0x00000808080fa981 */ /* 0x000ee8000c1e1900 */
[----:B------:R-:W4:Y:S01]  /*0820*/  @!P4 LDG.E R6, desc[UR8][R6.64] ;  /* 0x000000080606c981 */ /* 0x000f22000c1e1900 */
[----:B------:R-:W-:Y:S01]  /*0830*/  VIADD R3, R3, 0x4 ;  /* 0x0000000403037836 */ /* 0x000fe20000000000 */
[----:B------:R-:W-:Y:S01]  /*0840*/  IADD3 R4, PT, PT, R4, 0x4, RZ ;  /* 0x0000000404047810 */ /* 0x000fe20007ffe0ff */
[----:B-----5:R-:W-:-:S04]  /*0850*/  @!P0 IMAD R0, R19, R16, R0 ;  /* 0x0000001013008224 */ /* 0x020fc800078e0200 */
[----:B--2---:R-:W-:-:S04]  /*0860*/  @!P1 IMAD R0, R21, R12, R0 ;  /* 0x0000000c15009224 */ /* 0x004fc800078e0200 */
[----:B---3--:R-:W-:-:S04]  /*0870*/  @!P2 IMAD R0, R15, R10, R0 ;  /* 0x0000000a0f00a224 */ /* 0x008fc800078e0200 */
[----:B----4-:R-:W-:-:S07]  /*0880*/  @!P4 IMAD R0, R23, R6, R0 ;  /* 0x000000061700c224 */ /* 0x010fce00078e0200 */
.L_x_3:
[----:B------:R-:W-:Y:S05]  /*0890*/  @!P3 BRA `(.L_x_0) ;  /* 0x00000000008cb947 */ /* 0x000fea0003800000 */
[----:B------:R-:W-:-:S13]  /*08a0*/  ISETP.NE.AND P0, PT, R14, 0x1, PT ;  /* 0x000000010e00780c */ /* 0x000fda0003f05270 */
[----:B------:R-:W-:Y:S05]  /*08b0*/  @!P0 BRA `(.L_x_4) ;  /* 0x00000000004c8947 */ /* 0x000fea0003800000 */
[C---:B------:R-:W-:Y:S01]  /*08c0*/  ISETP.GE.AND P0, PT, R4.reuse, UR5, PT ;  /* 0x0000000504007c0c */ /* 0x040fe2000bf06270 */
[C---:B------:R-:W-:Y:S01]  /*08d0*/  VIADD R17, R4.reuse, 0x1 ;  /* 0x0000000104117836 */ /* 0x040fe20000000000 */
[----:B------:R-:W0:Y:S02]  /*08e0*/  LDC.64 R6, c[0x0][0x388] ;  /* 0x0000e200ff067b82 */ /* 0x000e240000000a00 */
[----:B------:R-:W-:Y:S02]  /*08f0*/  ISETP.LT.OR P1, PT, R4, RZ, P0 ;  /* 0x000000ff0400720c */ /* 0x000fe40000721670 */
[----:B------:R-:W-:-:S04]  /*0900*/  ISETP.GE.AND P0, PT, R17, UR5, PT ;  /* 0x0000000511007c0c */ /* 0x000fc8000bf06270 */
[----:B------:R-:W-:-:S07]  /*0910*/  ISETP.LT.OR P0, PT, R4, -0x1, P0 ;  /* 0xffffffff0400780c */ /* 0x000fce0000701670 */
[----:B------:R-:W1:Y:S08]  /*0920*/  @!P1 LDC.64 R10, c[0x0][0x380] ;  /* 0x0000e000ff0a9b82 */ /* 0x000e700000000a00 */
[----:B------:R-:W2:Y:S01]  /*0930*/  @!P0 LDC.64 R12, c[0x0][0x380] ;  /* 0x0000e000ff0c8b82 */ /* 0x000ea20000000a00 */
[----:B0-----:R-:W-:-:S05]  /*0940*/  IMAD.WIDE.U32 R8, R3, 0x4, R6 ;  /* 0x0000000403087825 */ /* 0x001fca00078e0006 */
[----:B------:R-:W3:Y:S01]  /*0950*/  @!P1 LDG.E R15, desc[UR8][R8.64] ;  /* 0x00000008080f9981 */ /* 0x000ee2000c1e1900 */
[----:B-1----:R-:W-:-:S06]  /*0960*/  @!P1 IMAD.WIDE.U32 R10, R4, 0x4, R10 ;  /* 0x00000004040a9825 */ /* 0x002fcc00078e000a */
[----:B------:R-:W3:Y:S01]  /*0970*/  @!P1 LDG.E R10, desc[UR8][R10.64] ;  /* 0x000000080a0a9981 */ /* 0x000ee2000c1e1900 */
[----:B--2---:R-:W-:-:S03]  /*0980*/  @!P0 IMAD.WIDE.U32 R6, R17, 0x4, R12 ;  /* 0x0000000411068825 */ /* 0x004fc600078e000c */
[----:B------:R-:W2:Y:S04]  /*0990*/  @!P0 LDG.E R13, desc[UR8][R8.64+0x4] ;  /* 0x00000408080d8981 */ /* 0x000ea8000c1e1900 */
[----:B------:R-:W2:Y:S01]  /*09a0*/  @!P0 LDG.E R6, desc[UR8][R6.64] ;  /* 0x0000000806068981 */ /* 0x000ea2000c1e1900 */
[----:B------:R-:W-:Y:S02]  /*09b0*/  IADD3 R3, PT, PT, R3, 0x2, RZ ;  /* 0x0000000203037810 */ /* 0x000fe40007ffe0ff */
[----:B------:R-:W-:Y:S01]  /*09c0*/  IADD3 R4, PT, PT, R4, 0x2, RZ ;  /* 0x0000000204047810 */ /* 0x000fe20007ffe0ff */
[----:B---3--:R-:W-:-:S04]  /*09d0*/  @!P1 IMAD R0, R10, R15, R0 ;  /* 0x0000000f0a009224 */ /* 0x008fc800078e0200 */
[----:B--2---:R-:W-:-:S07]  /*09e0*/  @!P0 IMAD R0, R13, R6, R0 ;  /* 0x000000060d008224 */ /* 0x004fce00078e0200 */
.L_x_4:
[C---:B------:R-:W-:Y:S01]  /*09f0*/  ISETP.GE.AND P0, PT, R4.reuse, UR5, PT ;  /* 0x0000000504007c0c */ /* 0x040fe2000bf06270 */
[----:B------:R-:W-:Y:S01]  /*0a00*/  BSSY.RECONVERGENT B0, `(.L_x_0) ;  /* 0x000000c000007945 */ /* 0x000fe20003800200 */
[----:B------:R-:W-:Y:S02]  /*0a10*/  LOP3.LUT R5, R5, 0x1, RZ, 0xc0, !PT ;  /* 0x0000000105057812 */ /* 0x000fe400078ec0ff */
[----:B------:R-:W-:-:S04]  /*0a20*/  ISETP.LT.OR P0, PT, R4, RZ, P0 ;  /* 0x000000ff0400720c */ /* 0x000fc80000701670 */
[----:B------:R-:W-:-:S13]  /*0a30*/  ISETP.NE.U32.OR P0, PT, R5, 0x1, P0 ;  /* 0x000000010500780c */ /* 0x000fda0000705470 */
[----:B------:R-:W-:Y:S05]  /*0a40*/  @P0 BRA `(.L_x_5) ;  /* 0x00000000001c0947 */ /* 0x000fea0003800000 */
[----:B------:R-:W0:Y:S08]  /*0a50*/  LDC.64 R6, c[0x0][0x388] ;  /* 0x0000e200ff067b82 */ /* 0x000e300000000a00 */
[----:B------:R-:W1:Y:S01]  /*0a60*/  LDC.64 R8, c[0x0][0x380] ;  /* 0x0000e000ff087b82 */ /* 0x000e620000000a00 */
[----:B0-----:R-:W-:-:S06]  /*0a70*/  IMAD.WIDE.U32 R6, R3, 0x4, R6 ;  /* 0x0000000403067825 */ /* 0x001fcc00078e0006 */
[----:B------:R-:W2:Y:S01]  /*0a80*/  LDG.E R7, desc[UR8][R6.64] ;  /* 0x0000000806077981 */ /* 0x000ea2000c1e1900 */
[----:B-1----:R-:W-:-:S06]  /*0a90*/  IMAD.WIDE.U32 R4, R4, 0x4, R8 ;  /* 0x0000000404047825 */ /* 0x002fcc00078e0008 */
[----:B------:R-:W2:Y:S02]  /*0aa0*/  LDG.E R4, desc[UR8][R4.64] ;  /* 0x0000000804047981 */ /* 0x000ea4000c1e1900 */
[----:B--2---:R-:W-:-:S07]  /*0ab0*/  IMAD R0, R7, R4, R0 ;  /* 0x0000000407007224 */ /* 0x004fce00078e0200 */
.L_x_5:
[----:B------:R-:W-:Y:S05]  /*0ac0*/  BSYNC.RECONVERGENT B0 ;  /* 0x0000000000007941 */ /* 0x000fea0003800200 */
.L_x_0:
[----:B------:R-:W0:Y:S02]  /*0ad0*/  LDC.64 R4, c[0x0][0x390] ;  /* 0x0000e400ff047b82 */ /* 0x000e240000000a00 */
[----:B0-----:R-:W-:-:S05]  /*0ae0*/  IMAD.WIDE R2, R2, 0x4, R4 ;  /* 0x0000000402027825 */ /* 0x001fca00078e0204 */
[----:B------:R-:W-:Y:S01]  /*0af0*/  STG.E desc[UR8][R2.64], R0 ;  /* 0x0000000002007986 */ /* 0x000fe2000c101908 */
[----:B------:R-:W-:Y:S05]  /*0b00*/  EXIT ;  /* 0x000000000000794d */ /* 0x000fea0003800000 */
.L_x_6:
[----:B------:R-:W-:-:S00]  /*0b10*/  BRA `(.L_x_6) ;  /* 0xfffffffc00fc7947 */ /* 0x000fc0000383ffff */
[----:B------:R-:W-:-:S00]  /*0b20*/  NOP ;  /* 0x0000000000007918 */ /* 0x000fc00000000000 */
        /* <DEDUP_REMOVED lines=13> */
.L_x_7:


//--------------------- .nv.shared.reserved.0     --------------------------
	.section	.nv.shared.reserved.0,"aw",@nobits
	.weak		__nv_reservedSMEM_offset_0_alias
	.size		__nv_reservedSMEM_offset_0_alias, 0, 64
	.other		__nv_reservedSMEM_offset_0_alias,@"STO_CUDA_RESERVED_SHARED STV_DEFAULT"
__nv_reservedSMEM_offset_0_alias:
	.zero		0
	.zero		64


//--------------------- .nv.constant0._Z4convPiS_S_ii --------------------------
	.section	.nv.constant0._Z4convPiS_S_ii,"a",@progbits
	.sectionflags	@""
	.align	4
.nv.constant0._Z4convPiS_S_ii:
	.zero		928


//--------------------- SYMBOLS --------------------------

	.type		.nv.reservedSmem.offset0,@object
	.size		.nv.reservedSmem.offset0,0x4
